	.headerflags	@"EF_CUDA_TEXMODE_UNIFIED EF_CUDA_64BIT_ADDRESS EF_CUDA_ACCELERATORS EF_CUDA_SM90 EF_CUDA_VIRTUAL_SM(EF_CUDA_SM90)"
	.elftype	@"ET_EXEC"


//--------------------- .nv.info                  --------------------------
	.section	.nv.info,"",@"SHT_CUDA_INFO"
	.align	4


	//----- nvinfo : EIATTR_REGCOUNT
	.align		4
        /*0000*/ 	.byte	0x04, 0x2f
        /*0002*/ 	.short	(.L_1 - .L_0)
	.align		4
.L_0:
        /*0004*/ 	.word	index@(triton_poi_fused_convolution_17)
        /*0008*/ 	.word	0x00000020


	//----- nvinfo : EIATTR_MIN_STACK_SIZE
	.align		4
.L_1:
        /*000c*/ 	.byte	0x04, 0x12
        /*000e*/ 	.short	(.L_3 - .L_2)
	.align		4
.L_2:
        /*0010*/ 	.word	index@(triton_poi_fused_convolution_17)
        /*0014*/ 	.word	0x00000000


	//----- nvinfo : EIATTR_FRAME_SIZE
	.align		4
.L_3:
        /*0018*/ 	.byte	0x04, 0x11
        /*001a*/ 	.short	(.L_5 - .L_4)
	.align		4
.L_4:
        /*001c*/ 	.word	index@(triton_poi_fused_convolution_17)
        /*0020*/ 	.word	0x00000000


	//----- nvinfo : EIATTR_MIN_STACK_SIZE
	.align		4
.L_5:
        /*0024*/ 	.byte	0x04, 0x12
        /*0026*/ 	.short	(.L_7 - .L_6)
	.align		4
.L_6:
        /*0028*/ 	.word	index@(triton_poi_fused_convolution_17)
        /*002c*/ 	.word	0x00000000
.L_7:


//--------------------- .nv.info.triton_poi_fused_convolution_17 --------------------------
	.section	.nv.info.triton_poi_fused_convolution_17,"",@"SHT_CUDA_INFO"
	.sectionflags	@""
	.align	4


	//----- nvinfo : EIATTR_CUDA_API_VERSION
	.align		4
        /*0000*/ 	.byte	0x04, 0x37
        /*0002*/ 	.short	(.L_9 - .L_8)
.L_8:
        /*0004*/ 	.word	0x0000007c


	//----- nvinfo : EIATTR_KPARAM_INFO
	.align		4
.L_9:
        /*0008*/ 	.byte	0x04, 0x17
        /*000a*/ 	.short	(.L_11 - .L_10)
.L_10:
        /*000c*/ 	.word	0x00000000
        /*0010*/ 	.short	0x0004
        /*0012*/ 	.short	0x001c
        /*0014*/ 	.byte	0x00, 0xf0, 0x11, 0x00


	//----- nvinfo : EIATTR_KPARAM_INFO
	.align		4
.L_11:
        /*0018*/ 	.byte	0x04, 0x17
        /*001a*/ 	.short	(.L_13 - .L_12)
.L_12:
        /*001c*/ 	.word	0x00000000
        /*0020*/ 	.short	0x0003
        /*0022*/ 	.short	0x0018
        /*0024*/ 	.byte	0x00, 0xf0, 0x11, 0x00


	//----- nvinfo : EIATTR_KPARAM_INFO
	.align		4
.L_13:
        /*0028*/ 	.byte	0x04, 0x17
        /*002a*/ 	.short	(.L_15 - .L_14)
.L_14:
        /*002c*/ 	.word	0x00000000
        /*0030*/ 	.short	0x0002
        /*0032*/ 	.short	0x0010
        /*0034*/ 	.byte	0x00, 0xf4, 0x21, 0x00


	//----- nvinfo : EIATTR_KPARAM_INFO
	.align		4
.L_15:
        /*0038*/ 	.byte	0x04, 0x17
        /*003a*/ 	.short	(.L_17 - .L_16)
.L_16:
        /*003c*/ 	.word	0x00000000
        /*0040*/ 	.short	0x0001
        /*0042*/ 	.short	0x0008
        /*0044*/ 	.byte	0x00, 0xf4, 0x21, 0x00


	//----- nvinfo : EIATTR_KPARAM_INFO
	.align		4
.L_17:
        /*0048*/ 	.byte	0x04, 0x17
        /*004a*/ 	.short	(.L_19 - .L_18)
.L_18:
        /*004c*/ 	.word	0x00000000
        /*0050*/ 	.short	0x0000
        /*0052*/ 	.short	0x0000
        /*0054*/ 	.byte	0x00, 0xf4, 0x21, 0x00


	//----- nvinfo : EIATTR_SPARSE_MMA_MASK
	.align		4
.L_19:
        /*0058*/ 	.byte	0x03, 0x50
        /*005a*/ 	.short	0x0000


	//----- nvinfo : EIATTR_MAXREG_COUNT
	.align		4
        /*005c*/ 	.byte	0x03, 0x1b
        /*005e*/ 	.short	0x00ff


	//----- nvinfo : EIATTR_EXIT_INSTR_OFFSETS
	.align		4
        /*0060*/ 	.byte	0x04, 0x1c
        /*0062*/ 	.short	(.L_21 - .L_20)


	//   ....[0]....
.L_20:
        /*0064*/ 	.word	0x00001050


	//   ....[1]....
        /*0068*/ 	.word	0x000010b0


	//----- nvinfo : EIATTR_REQNTID
	.align		4
.L_21:
        /*006c*/ 	.byte	0x04, 0x10
        /*006e*/ 	.short	(.L_23 - .L_22)
.L_22:
        /*0070*/ 	.word	0x00000100
        /*0074*/ 	.word	0x00000001
        /*0078*/ 	.word	0x00000001


	//----- nvinfo : EIATTR_CBANK_PARAM_SIZE
	.align		4
.L_23:
        /*007c*/ 	.byte	0x03, 0x19
        /*007e*/ 	.short	0x0020


	//----- nvinfo : EIATTR_PARAM_CBANK
	.align		4
        /*0080*/ 	.byte	0x04, 0x0a
        /*0082*/ 	.short	(.L_25 - .L_24)
	.align		4
.L_24:
        /*0084*/ 	.word	index@(.nv.constant0.triton_poi_fused_convolution_17)
        /*0088*/ 	.short	0x0210
        /*008a*/ 	.short	0x0020


	//----- nvinfo : EIATTR_SW_WAR
	.align		4
.L_25:
        /*008c*/ 	.byte	0x04, 0x36
        /*008e*/ 	.short	(.L_27 - .L_26)
.L_26:
        /*0090*/ 	.word	0x00000008
.L_27:


//--------------------- .nv.callgraph             --------------------------
	.section	.nv.callgraph,"",@"SHT_CUDA_CALLGRAPH"
	.align	4
	.sectionentsize	8
	.align		4
        /*0000*/ 	.word	0x00000000
	.align		4
        /*0004*/ 	.word	0xffffffff
	.align		4
        /*0008*/ 	.word	0x00000000
	.align		4
        /*000c*/ 	.word	0xfffffffe
	.align		4
        /*0010*/ 	.word	0x00000000
	.align		4
        /*0014*/ 	.word	0xfffffffd
	.align		4
        /*0018*/ 	.word	0x00000000
	.align		4
        /*001c*/ 	.word	0xfffffffc


//--------------------- .text.triton_poi_fused_convolution_17 --------------------------
	.section	.text.triton_poi_fused_convolution_17,"ax",@progbits
	.sectionflags	@"SHF_BARRIERS=1"
	.align	128
        .global         triton_poi_fused_convolution_17
        .type           triton_poi_fused_convolution_17,@function
        .size           triton_poi_fused_convolution_17,(.L_x_1 - triton_poi_fused_convolution_17)
        .other          triton_poi_fused_convolution_17,@"STO_CUDA_ENTRY STV_DEFAULT"
triton_poi_fused_convolution_17:
.text.triton_poi_fused_convolution_17:
[----:B------:R-:W0:Y:S01]  /*0000*/  LDC R1, c[0x0][0x28] ;  /* 0x00000a00ff017b82 */ /* 0x000e220000000800 */
[----:B------:R-:W1:Y:S07]  /*0010*/  S2R R2, SR_CTAID.Y ;  /* 0x0000000000027919 */ /* 0x000e6e0000002600 */
[----:B------:R-:W2:Y:S01]  /*0020*/  LDC.64 R26, c[0x0][0x210] ;  /* 0x00008400ff1a7b82 */ /* 0x000ea20000000a00 */
[----:B------:R-:W-:Y:S01]  /*0030*/  CS2R R6, SRZ ;  /* 0x0000000000067805 */ /* 0x000fe2000001ff00 */
[----:B------:R-:W-:Y:S01]  /*0040*/  ULDC.64 UR6, c[0x0][0x208] ;  /* 0x0000820000067ab9 */ /* 0x000fe20000000a00 */
[----:B------:R-:W3:Y:S01]  /*0050*/  S2R R3, SR_TID.X ;  /* 0x0000000000037919 */ /* 0x000ee20000002100 */
[----:B------:R-:W4:Y:S04]  /*0060*/  S2R R9, SR_CTAID.X ;  /* 0x0000000000097919 */ /* 0x000f280000002500 */
[----:B------:R-:W5:Y:S01]  /*0070*/  LDC.64 R20, c[0x0][0x218] ;  /* 0x00008600ff147b82 */ /* 0x000f620000000a00 */
[----:B-1----:R-:W-:Y:S01]  /*0080*/  IMAD.SHL.U32 R0, R2, 0x40, RZ ;  /* 0x0000004002007824 */ /* 0x002fe200078e00ff */
[----:B------:R-:W-:Y:S01]  /*0090*/  SHF.R.S32.HI R2, RZ, 0x19, R2 ;  /* 0x00000019ff027819 */ /* 0x000fe20000011402 */
[----:B---3--:R-:W-:-:S03]  /*00a0*/  IMAD.SHL.U32 R5, R3, 0x4, RZ ;  /* 0x0000000403057824 */ /* 0x008fc600078e00ff */
[----:B------:R-:W-:Y:S02]  /*00b0*/  SGXT R2, R2, 0x1 ;  /* 0x000000010202781a */ /* 0x000fe40000000200 */
[----:B------:R-:W-:Y:S02]  /*00c0*/  SHF.R.U32.HI R25, RZ, 0x4, R3 ;  /* 0x00000004ff197819 */ /* 0x000fe40000011603 */
[----:B------:R-:W-:Y:S02]  /*00d0*/  LOP3.LUT R5, R0, 0x3c, R5, 0xf8, !PT ;  /* 0x0000003c00057812 */ /* 0x000fe400078ef805 */
[----:B------:R-:W-:Y:S02]  /*00e0*/  SGXT.U32 R25, R25, 0x4 ;  /* 0x000000041919781a */ /* 0x000fe40000000000 */
[----:B------:R-:W-:-:S04]  /*00f0*/  LEA.HI R8, R2, R5, RZ, 0x8 ;  /* 0x0000000502087211 */ /* 0x000fc800078f40ff */
[----:B------:R-:W-:Y:S02]  /*0100*/  LOP3.LUT R2, R8, 0xffffff00, RZ, 0xc0, !PT ;  /* 0xffffff0008027812 */ /* 0x000fe400078ec0ff */
[----:B------:R-:W-:-:S03]  /*0110*/  SHF.R.S32.HI R10, RZ, 0x8, R8 ;  /* 0x00000008ff0a7819 */ /* 0x000fc60000011408 */
[----:B------:R-:W-:Y:S01]  /*0120*/  IMAD.IADD R23, R5, 0x1, -R2 ;  /* 0x0000000105177824 */ /* 0x000fe200078e0a02 */
[----:B------:R-:W-:Y:S01]  /*0130*/  CS2R R4, SRZ ;  /* 0x0000000000047805 */ /* 0x000fe2000001ff00 */
[----:B----4-:R-:W-:Y:S01]  /*0140*/  IMAD.SHL.U32 R2, R9, 0x40, RZ ;  /* 0x0000004009027824 */ /* 0x010fe200078e00ff */
[----:B------:R-:W-:Y:S01]  /*0150*/  CS2R R8, SRZ ;  /* 0x0000000000087805 */ /* 0x000fe2000001ff00 */
[----:B------:R-:W-:-:S03]  /*0160*/  IMAD R14, R10, 0xe100, R23 ;  /* 0x0000e1000a0e7824 */ /* 0x000fc600078e0217 */
[----:B------:R-:W-:Y:S02]  /*0170*/  LOP3.LUT R12, R2, 0x10, R25, 0xfe, !PT ;  /* 0x00000010020c7812 */ /* 0x000fe400078efe19 */
[----:B------:R-:W-:Y:S02]  /*0180*/  LOP3.LUT R11, R2, R25, RZ, 0xfc, !PT ;  /* 0x00000019020b7212 */ /* 0x000fe400078efcff */
[C---:B------:R-:W-:Y:S01]  /*0190*/  ISETP.GE.AND P1, PT, R12.reuse, 0xe1, PT ;  /* 0x000000e10c00780c */ /* 0x040fe20003f26270 */
[--C-:B------:R-:W-:Y:S01]  /*01a0*/  IMAD R29, R12, 0x100, R14.reuse ;  /* 0x000001000c1d7824 */ /* 0x100fe200078e020e */
[C---:B------:R-:W-:Y:S01]  /*01b0*/  ISETP.GE.AND P0, PT, R11.reuse, 0xe1, PT ;  /* 0x000000e10b00780c */ /* 0x040fe20003f06270 */
[----:B------:R-:W-:Y:S01]  /*01c0*/  IMAD R19, R11, 0x100, R14 ;  /* 0x000001000b137824 */ /* 0x000fe200078e020e */
[----:B------:R-:W-:Y:S02]  /*01d0*/  LOP3.LUT R13, R2, 0x20, R25, 0xfe, !PT ;  /* 0x00000020020d7812 */ /* 0x000fe400078efe19 */
[----:B------:R-:W-:-:S02]  /*01e0*/  CS2R R10, SRZ ;  /* 0x00000000000a7805 */ /* 0x000fc4000001ff00 */
[----:B------:R-:W-:Y:S01]  /*01f0*/  LOP3.LUT R12, R2, 0x30, R25, 0xfe, !PT ;  /* 0x00000030020c7812 */ /* 0x000fe200078efe19 */
[--C-:B--2---:R-:W-:Y:S01]  /*0200*/  IMAD.WIDE R28, R29, 0x4, R26.reuse ;  /* 0x000000041d1c7825 */ /* 0x104fe200078e021a */
[----:B------:R-:W-:Y:S02]  /*0210*/  ISETP.GE.AND P2, PT, R13, 0xe1, PT ;  /* 0x000000e10d00780c */ /* 0x000fe40003f46270 */
[C---:B------:R-:W-:Y:S01]  /*0220*/  ISETP.GE.AND P3, PT, R12.reuse, 0xe1, PT ;  /* 0x000000e10c00780c */ /* 0x040fe20003f66270 */
[----:B------:R-:W-:Y:S01]  /*0230*/  IMAD.WIDE R18, R19, 0x4, R26 ;  /* 0x0000000413127825 */ /* 0x000fe200078e021a */
[----:B------:R1:W2:Y:S03]  /*0240*/  @!P1 LDG.E.EL.128 R8, desc[UR6][R28.64] ;  /* 0x000000061c089981 */ /* 0x0002a6000c2e1d00 */
[--C-:B------:R-:W-:Y:S02]  /*0250*/  IMAD R17, R13, 0x100, R14.reuse ;  /* 0x000001000d117824 */ /* 0x100fe400078e020e */
[----:B------:R-:W-:Y:S01]  /*0260*/  IMAD R16, R12, 0x100, R14 ;  /* 0x000001000c107824 */ /* 0x000fe200078e020e */
[----:B------:R3:W4:Y:S01]  /*0270*/  @!P0 LDG.E.EL.128 R4, desc[UR6][R18.64] ;  /* 0x0000000612048981 */ /* 0x000722000c2e1d00 */
[----:B------:R-:W-:-:S02]  /*0280*/  CS2R R12, SRZ ;  /* 0x00000000000c7805 */ /* 0x000fc4000001ff00 */
[----:B------:R-:W-:Y:S01]  /*0290*/  CS2R R14, SRZ ;  /* 0x00000000000e7805 */ /* 0x000fe2000001ff00 */
[----:B-----5:R-:W-:-:S04]  /*02a0*/  IMAD.WIDE R20, R23, 0x4, R20 ;  /* 0x0000000417147825 */ /* 0x020fc800078e0214 */
[--C-:B-1----:R-:W-:Y:S02]  /*02b0*/  IMAD.WIDE R28, R17, 0x4, R26.reuse ;  /* 0x00000004111c7825 */ /* 0x102fe400078e021a */
[----:B------:R-:W4:Y:S01]  /*02c0*/  LDG.E.EL.128 R20, desc[UR6][R20.64] ;  /* 0x0000000614147981 */ /* 0x000f22000c2e1d00 */
[----:B---3--:R-:W-:Y:S01]  /*02d0*/  CS2R R18, SRZ ;  /* 0x0000000000127805 */ /* 0x008fe2000001ff00 */
[----:B------:R-:W-:Y:S01]  /*02e0*/  IMAD.WIDE R26, R16, 0x4, R26 ;  /* 0x00000004101a7825 */ /* 0x000fe200078e021a */
[----:B------:R-:W-:Y:S01]  /*02f0*/  CS2R R16, SRZ ;  /* 0x0000000000107805 */ /* 0x000fe2000001ff00 */
[----:B------:R-:W3:Y:S05]  /*0300*/  @!P2 LDG.E.EL.128 R12, desc[UR6][R28.64] ;  /* 0x000000061c0ca981 */ /* 0x000eea000c2e1d00 */
[----:B------:R1:W5:Y:S01]  /*0310*/  @!P3 LDG.E.EL.128 R16, desc[UR6][R26.64] ;  /* 0x000000061a10b981 */ /* 0x000362000c2e1d00 */
[----:B------:R-:W1:Y:S01]  /*0320*/  S2UR UR5, SR_CgaCtaId ;  /* 0x00000000000579c3 */ /* 0x000e620000008800 */
[----:B------:R-:W-:Y:S01]  /*0330*/  IMAD.SHL.U32 R24, R3, 0x100, RZ ;  /* 0x0000010003187824 */ /* 0x000fe200078e00ff */
[----:B------:R-:W-:-:S04]  /*0340*/  UMOV UR4, 0x400 ;  /* 0x0000040000047882 */ /* 0x000fc80000000000 */
[----:B------:R-:W-:-:S04]  /*0350*/  LOP3.LUT R24, R24, 0xf00, RZ, 0xc0, !PT ;  /* 0x00000f0018187812 */ /* 0x000fc800078ec0ff */
[----:B-1----:R-:W-:Y:S01]  /*0360*/  LOP3.LUT R27, R24, 0xc0, RZ, 0xfc, !PT ;  /* 0x000000c0181b7812 */ /* 0x002fe200078efcff */
[----:B0-----:R-:W-:-:S06]  /*0370*/  UPRMT UR4, UR5, 0x654, UR4 ;  /* 0x0000065405047896 */ /* 0x001fcc0008000004 */
[----:B------:R-:W-:Y:S01]  /*0380*/  LEA.HI R27, R27, UR4, RZ, 0x1c ;  /* 0x000000041b1b7c11 */ /* 0x000fe2000f8fe0ff */
[C---:B----4-:R-:W-:Y:S01]  /*0390*/  FADD R4, R20.reuse, R4 ;  /* 0x0000000414047221 */ /* 0x050fe20000000000 */
[C---:B--2---:R-:W-:Y:S01]  /*03a0*/  FADD R8, R20.reuse, R8 ;  /* 0x0000000814087221 */ /* 0x044fe20000000000 */
[C---:B---3--:R-:W-:Y:S01]  /*03b0*/  FADD R12, R20.reuse, R12 ;  /* 0x0000000c140c7221 */ /* 0x048fe20000000000 */
[----:B-----5:R-:W-:Y:S01]  /*03c0*/  FADD R16, R20, R16 ;  /* 0x0000001014107221 */ /* 0x020fe20000000000 */
[C---:B------:R-:W-:Y:S01]  /*03d0*/  FADD R20, R21.reuse, R13 ;  /* 0x0000000d15147221 */ /* 0x040fe20000000000 */
[C---:B------:R-:W-:Y:S01]  /*03e0*/  LOP3.LUT R13, R24.reuse, 0x40, RZ, 0xfc, !PT ;  /* 0x00000040180d7812 */ /* 0x040fe200078efcff */
[C---:B------:R-:W-:Y:S01]  /*03f0*/  FADD R5, R21.reuse, R5 ;  /* 0x0000000515057221 */ /* 0x040fe20000000000 */
[----:B------:R-:W-:Y:S02]  /*0400*/  FADD R9, R21, R9 ;  /* 0x0000000915097221 */ /* 0x000fe40000000000 */
[----:B------:R-:W-:Y:S01]  /*0410*/  LEA.HI R26, R13, UR4, RZ, 0x1c ;  /* 0x000000040d1a7c11 */ /* 0x000fe2000f8fe0ff */
[----:B------:R-:W-:Y:S01]  /*0420*/  FADD R21, R21, R17 ;  /* 0x0000001115157221 */ /* 0x000fe20000000000 */
[----:B------:R-:W0:Y:S01]  /*0430*/  S2R R13, SR_TID.X ;  /* 0x00000000000d7919 */ /* 0x000e220000002100 */
[----:B------:R-:W-:-:S02]  /*0440*/  LOP3.LUT R17, R24, R25, RZ, 0xfc, !PT ;  /* 0x0000001918117212 */ /* 0x000fc400078efcff */
[C---:B------:R-:W-:Y:S02]  /*0450*/  LOP3.LUT R25, R24.reuse, 0x80, RZ, 0xfc, !PT ;  /* 0x0000008018197812 */ /* 0x040fe400078efcff */
[----:B------:R-:W-:Y:S02]  /*0460*/  LEA.HI R24, R24, UR4, RZ, 0x1c ;  /* 0x0000000418187c11 */ /* 0x000fe4000f8fe0ff */
[----:B------:R-:W-:-:S03]  /*0470*/  LEA.HI R28, R25, UR4, RZ, 0x1c ;  /* 0x00000004191c7c11 */ /* 0x000fc6000f8fe0ff */
[C---:B------:R-:W-:Y:S02]  /*0480*/  IMAD R25, R17.reuse, 0x4, R24 ;  /* 0x0000000411197824 */ /* 0x040fe400078e0218 */
[C---:B------:R-:W-:Y:S02]  /*0490*/  IMAD R24, R17.reuse, 0x4, R26 ;  /* 0x0000000411187824 */ /* 0x040fe400078e021a */
[C---:B------:R-:W-:Y:S02]  /*04a0*/  IMAD R26, R17.reuse, 0x4, R28 ;  /* 0x00000004111a7824 */ /* 0x040fe400078e021c */
[----:B------:R-:W-:Y:S02]  /*04b0*/  IMAD R17, R17, 0x4, R27 ;  /* 0x0000000411117824 */ /* 0x000fe400078e021b */
[C---:B------:R-:W-:Y:S01]  /*04c0*/  FADD R27, R22.reuse, R6 ;  /* 0x00000006161b7221 */ /* 0x040fe20000000000 */
[C---:B------:R-:W-:Y:S01]  /*04d0*/  FADD R6, R23.reuse, R7 ;  /* 0x0000000717067221 */ /* 0x040fe20000000000 */
[----:B------:R-:W-:Y:S01]  /*04e0*/  STS [R25], R4 ;  /* 0x0000000419007388 */ /* 0x000fe20000000800 */
[----:B------:R-:W-:Y:S01]  /*04f0*/  FADD R29, R22, R10 ;  /* 0x0000000a161d7221 */ /* 0x000fe20000000000 */
[----:B------:R-:W-:-:S02]  /*0500*/  FADD R10, R23, R11 ;  /* 0x0000000b170a7221 */ /* 0x000fc40000000000 */
[----:B------:R1:W-:Y:S01]  /*0510*/  STS [R24+0x100], R5 ;  /* 0x0001000518007388 */ /* 0x0003e20000000800 */
[----:B------:R-:W-:-:S03]  /*0520*/  FADD R14, R22, R14 ;  /* 0x0000000e160e7221 */ /* 0x000fc60000000000 */
[----:B------:R-:W-:Y:S01]  /*0530*/  STS [R26+0x200], R27 ;  /* 0x0002001b1a007388 */ /* 0x000fe20000000800 */
[----:B------:R-:W-:-:S03]  /*0540*/  FADD R18, R22, R18 ;  /* 0x0000001216127221 */ /* 0x000fc60000000000 */
[----:B------:R0:W-:Y:S01]  /*0550*/  STS [R17+0x300], R6 ;  /* 0x0003000611007388 */ /* 0x0001e20000000800 */
[C---:B------:R-:W-:Y:S01]  /*0560*/  FADD R22, R23.reuse, R15 ;  /* 0x0000000f17167221 */ /* 0x040fe20000000000 */
[----:B------:R-:W-:Y:S01]  /*0570*/  FADD R28, R23, R19 ;  /* 0x00000013171c7221 */ /* 0x000fe20000000000 */
[----:B-1----:R-:W1:Y:S01]  /*0580*/  LDC.64 R4, c[0x0][0x220] ;  /* 0x00008800ff047b82 */ /* 0x002e620000000a00 */
[----:B------:R-:W-:Y:S04]  /*0590*/  STS [R25+0x40], R8 ;  /* 0x0000400819007388 */ /* 0x000fe80000000800 */
[----:B------:R-:W-:Y:S04]  /*05a0*/  STS [R24+0x140], R9 ;  /* 0x0001400918007388 */ /* 0x000fe80000000800 */
[----:B------:R-:W-:Y:S04]  /*05b0*/  STS [R26+0x240], R29 ;  /* 0x0002401d1a007388 */ /* 0x000fe80000000800 */
[----:B------:R2:W-:Y:S04]  /*05c0*/  STS [R17+0x340], R10 ;  /* 0x0003400a11007388 */ /* 0x0005e80000000800 */
[----:B------:R-:W-:Y:S04]  /*05d0*/  STS [R25+0x80], R12 ;  /* 0x0000800c19007388 */ /* 0x000fe80000000800 */
[----:B------:R-:W-:Y:S04]  /*05e0*/  STS [R24+0x180], R20 ;  /* 0x0001801418007388 */ /* 0x000fe80000000800 */
[----:B------:R3:W-:Y:S04]  /*05f0*/  STS [R26+0x280], R14 ;  /* 0x0002800e1a007388 */ /* 0x0007e80000000800 */
[----:B------:R-:W-:Y:S01]  /*0600*/  STS [R17+0x380], R22 ;  /* 0x0003801611007388 */ /* 0x000fe20000000800 */
[----:B0-----:R-:W-:-:S03]  /*0610*/  SHF.R.U32.HI R6, RZ, 0x4, R13 ;  /* 0x00000004ff067819 */ /* 0x001fc6000001160d */
[----:B------:R0:W-:Y:S01]  /*0620*/  STS [R25+0xc0], R16 ;  /* 0x0000c01019007388 */ /* 0x0001e20000000800 */
[----:B------:R-:W-:-:S03]  /*0630*/  LOP3.LUT R13, R13, 0xff, RZ, 0xc0, !PT ;  /* 0x000000ff0d0d7812 */ /* 0x000fc600078ec0ff */
[----:B------:R-:W-:Y:S04]  /*0640*/  STS [R24+0x1c0], R21 ;  /* 0x0001c01518007388 */ /* 0x000fe80000000800 */
[----:B------:R-:W-:Y:S04]  /*0650*/  STS [R26+0x2c0], R18 ;  /* 0x0002c0121a007388 */ /* 0x000fe80000000800 */
[----:B------:R4:W-:Y:S01]  /*0660*/  STS [R17+0x3c0], R28 ;  /* 0x0003c01c11007388 */ /* 0x0009e20000000800 */
[C---:B------:R-:W-:Y:S02]  /*0670*/  LOP3.LUT R7, R13.reuse, 0x100, RZ, 0xfc, !PT ;  /* 0x000001000d077812 */ /* 0x040fe400078efcff */
[----:B--2---:R-:W-:-:S02]  /*0680*/  LOP3.LUT R10, R13, 0x300, RZ, 0xfc, !PT ;  /* 0x000003000d0a7812 */ /* 0x004fc400078efcff */
[----:B------:R-:W-:Y:S02]  /*0690*/  SHF.R.U32.HI R7, RZ, 0x4, R7 ;  /* 0x00000004ff077819 */ /* 0x000fe40000011607 */
[----:B------:R-:W-:Y:S02]  /*06a0*/  LOP3.LUT R6, R6, 0xc, RZ, 0xc0, !PT ;  /* 0x0000000c06067812 */ /* 0x000fe400078ec0ff */
[C---:B------:R-:W-:Y:S02]  /*06b0*/  LOP3.LUT R9, R13.reuse, 0x200, RZ, 0xfc, !PT ;  /* 0x000002000d097812 */ /* 0x040fe400078efcff */
[----:B---3--:R-:W-:Y:S02]  /*06c0*/  LOP3.LUT R14, R13, 0x500, RZ, 0xfc, !PT ;  /* 0x000005000d0e7812 */ /* 0x008fe400078efcff */
[----:B------:R-:W-:Y:S02]  /*06d0*/  SHF.R.U32.HI R10, RZ, 0x4, R10 ;  /* 0x00000004ff0a7819 */ /* 0x000fe4000001160a */
[----:B------:R-:W-:-:S02]  /*06e0*/  LOP3.LUT R7, R7, 0x1c, RZ, 0xc0, !PT ;  /* 0x0000001c07077812 */ /* 0x000fc400078ec0ff */
[----:B------:R-:W-:Y:S01]  /*06f0*/  LOP3.LUT R11, R13, 0x400, RZ, 0xfc, !PT ;  /* 0x000004000d0b7812 */ /* 0x000fe200078efcff */
[----:B------:R-:W-:Y:S01]  /*0700*/  VIADD R6, R6, UR4 ;  /* 0x0000000406067c36 */ /* 0x000fe20008000000 */
[----:B------:R-:W-:Y:S02]  /*0710*/  SHF.R.U32.HI R9, RZ, 0x4, R9 ;  /* 0x00000004ff097819 */ /* 0x000fe40000011609 */
[----:B0-----:R-:W-:Y:S02]  /*0720*/  SHF.R.U32.HI R16, RZ, 0x4, R14 ;  /* 0x00000004ff107819 */ /* 0x001fe4000001160e */
[----:B------:R-:W-:Y:S01]  /*0730*/  LOP3.LUT R14, R10, 0x3c, RZ, 0xc0, !PT ;  /* 0x0000003c0a0e7812 */ /* 0x000fe200078ec0ff */
[----:B------:R-:W-:Y:S01]  /*0740*/  VIADD R10, R7, UR4 ;  /* 0x00000004070a7c36 */ /* 0x000fe20008000000 */
[----:B------:R-:W-:Y:S01]  /*0750*/  SHF.R.U32.HI R12, RZ, 0x4, R11 ;  /* 0x00000004ff0c7819 */ /* 0x000fe2000001160b */
[----:B------:R-:W-:Y:S01]  /*0760*/  IMAD R6, R13, 0x4, R6 ;  /* 0x000000040d067824 */ /* 0x000fe200078e0206 */
[----:B------:R-:W-:Y:S01]  /*0770*/  BAR.SYNC.DEFER_BLOCKING 0x0 ;  /* 0x0000000000007b1d */ /* 0x000fe20000010000 */
[----:B------:R-:W-:Y:S01]  /*0780*/  LOP3.LUT R9, R9, 0x2c, RZ, 0xc0, !PT ;  /* 0x0000002c09097812 */ /* 0x000fe200078ec0ff */
[----:B------:R-:W-:Y:S01]  /*0790*/  IMAD R10, R13, 0x4, R10 ;  /* 0x000000040d0a7824 */ /* 0x000fe200078e020a */
[----:B------:R-:W-:Y:S01]  /*07a0*/  LOP3.LUT R15, R12, 0x4c, RZ, 0xc0, !PT ;  /* 0x0000004c0c0f7812 */ /* 0x000fe200078ec0ff */
[----:B------:R-:W-:Y:S01]  /*07b0*/  VIADD R14, R14, UR4 ;  /* 0x000000040e0e7c36 */ /* 0x000fe20008000000 */
[----:B----4-:R-:W-:Y:S01]  /*07c0*/  LOP3.LUT R17, R16, 0x5c, RZ, 0xc0, !PT ;  /* 0x0000005c10117812 */ /* 0x010fe200078ec0ff */
[----:B------:R-:W-:-:S02]  /*07d0*/  VIADD R12, R9, UR4 ;  /* 0x00000004090c7c36 */ /* 0x000fc40008000000 */
[----:B------:R-:W-:Y:S02]  /*07e0*/  VIADD R16, R15, UR4 ;  /* 0x000000040f107c36 */ /* 0x000fe40008000000 */
[----:B------:R-:W-:Y:S02]  /*07f0*/  IMAD R9, R13, 0x4, R12 ;  /* 0x000000040d097824 */ /* 0x000fe400078e020c */
[----:B------:R-:W-:Y:S02]  /*0800*/  VIADD R12, R17, UR4 ;  /* 0x00000004110c7c36 */ /* 0x000fe40008000000 */
[C---:B------:R-:W-:Y:S01]  /*0810*/  IMAD R7, R13.reuse, 0x4, R14 ;  /* 0x000000040d077824 */ /* 0x040fe200078e020e */
[----:B------:R-:W-:Y:S01]  /*0820*/  SHF.R.U32.HI R8, RZ, 0x6, R3 ;  /* 0x00000006ff087819 */ /* 0x000fe20000011603 */
[C---:B------:R-:W-:Y:S01]  /*0830*/  IMAD R14, R13.reuse, 0x4, R12 ;  /* 0x000000040d0e7824 */ /* 0x040fe200078e020c */
[----:B------:R0:W2:Y:S04]  /*0840*/  LDS R11, [R6] ;  /* 0x00000000060b7984 */ /* 0x0000a80000000800 */
[----:B------:R-:W3:Y:S01]  /*0850*/  LDS R10, [R10+0x400] ;  /* 0x000400000a0a7984 */ /* 0x000ee20000000800 */
[----:B0-----:R-:W-:-:S03]  /*0860*/  IMAD R6, R13, 0x4, R16 ;  /* 0x000000040d067824 */ /* 0x001fc600078e0210 */
[----:B------:R-:W0:Y:S01]  /*0870*/  LDS R9, [R9+0x800] ;  /* 0x0008000009097984 */ /* 0x000e220000000800 */
[----:B------:R-:W-:-:S03]  /*0880*/  SGXT.U32 R15, R8, 0x2 ;  /* 0x00000002080f781a */ /* 0x000fc60000000000 */
[----:B------:R-:W4:Y:S04]  /*0890*/  LDS R7, [R7+0xc00] ;  /* 0x000c000007077984 */ /* 0x000f280000000800 */
[----:B------:R-:W5:Y:S04]  /*08a0*/  LDS R6, [R6+0x1000] ;  /* 0x0010000006067984 */ /* 0x000f680000000800 */
[----:B------:R1:W0:Y:S01]  /*08b0*/  LDS R8, [R14+0x1400] ;  /* 0x001400000e087984 */ /* 0x0002220000000800 */
[----:B------:R-:W-:Y:S02]  /*08c0*/  LOP3.LUT R12, R2, 0x3f, R3, 0xf8, !PT ;  /* 0x0000003f020c7812 */ /* 0x000fe400078ef803 */
[----:B------:R-:W-:-:S02]  /*08d0*/  LOP3.LUT R15, R0, R15, RZ, 0xfc, !PT ;  /* 0x0000000f000f7212 */ /* 0x000fc400078efcff */
[----:B------:R-:W-:Y:S02]  /*08e0*/  ISETP.GE.AND P0, PT, R12, 0xe1, PT ;  /* 0x000000e10c00780c */ /* 0x000fe40003f06270 */
[C---:B------:R-:W-:Y:S01]  /*08f0*/  LOP3.LUT R3, R15.reuse, 0x4, RZ, 0xfc, !PT ;  /* 0x000000040f037812 */ /* 0x040fe200078efcff */
[C-C-:B------:R-:W-:Y:S01]  /*0900*/  IMAD R17, R15.reuse, 0xe1, R12.reuse ;  /* 0x000000e10f117824 */ /* 0x140fe200078e020c */
[C---:B------:R-:W-:Y:S02]  /*0910*/  LOP3.LUT R19, R15.reuse, 0x8, RZ, 0xfc, !PT ;  /* 0x000000080f137812 */ /* 0x040fe400078efcff */
[----:B------:R-:W-:Y:S01]  /*0920*/  LOP3.LUT R21, R15, 0xc, RZ, 0xfc, !PT ;  /* 0x0000000c0f157812 */ /* 0x000fe200078efcff */
[----:B------:R-:W-:Y:S01]  /*0930*/  IMAD R3, R3, 0xe1, R12 ;  /* 0x000000e103037824 */ /* 0x000fe200078e020c */
[----:B------:R-:W-:Y:S01]  /*0940*/  LOP3.LUT R23, R15, 0x10, RZ, 0xfc, !PT ;  /* 0x000000100f177812 */ /* 0x000fe200078efcff */
[----:B-1----:R-:W-:Y:S01]  /*0950*/  IMAD.WIDE R16, R17, 0x4, R4 ;  /* 0x0000000411107825 */ /* 0x002fe200078e0204 */
[----:B------:R-:W-:-:S03]  /*0960*/  LOP3.LUT R25, R15, 0x14, RZ, 0xfc, !PT ;  /* 0x000000140f197812 */ /* 0x000fc600078efcff */
[----:B------:R-:W-:Y:S01]  /*0970*/  IMAD.WIDE R2, R3, 0x4, R4 ;  /* 0x0000000403027825 */ /* 0x000fe200078e0204 */
[----:B--2---:R1:W-:Y:S01]  /*0980*/  @!P0 STG.E desc[UR6][R16.64], R11 ;  /* 0x0000000b10008986 */ /* 0x0043e2000c101906 */
[----:B------:R-:W-:Y:S02]  /*0990*/  LOP3.LUT R0, R13, 0x600, RZ, 0xfc, !PT ;  /* 0x000006000d007812 */ /* 0x000fe400078efcff */
[--C-:B------:R-:W-:Y:S02]  /*09a0*/  IMAD R19, R19, 0xe1, R12.reuse ;  /* 0x000000e113137824 */ /* 0x100fe400078e020c */
[--C-:B------:R-:W-:Y:S01]  /*09b0*/  IMAD R21, R21, 0xe1, R12.reuse ;  /* 0x000000e115157824 */ /* 0x100fe200078e020c */
[----:B------:R-:W-:Y:S01]  /*09c0*/  LOP3.LUT R14, R13, 0x800, RZ, 0xfc, !PT ;  /* 0x000008000d0e7812 */ /* 0x000fe200078efcff */
[--C-:B------:R-:W-:Y:S01]  /*09d0*/  IMAD R23, R23, 0xe1, R12.reuse ;  /* 0x000000e117177824 */ /* 0x100fe200078e020c */
[----:B---3--:R2:W-:Y:S01]  /*09e0*/  @!P0 STG.E desc[UR6][R2.64], R10 ;  /* 0x0000000a02008986 */ /* 0x0085e2000c101906 */
[----:B------:R-:W-:Y:S01]  /*09f0*/  IMAD R25, R25, 0xe1, R12 ;  /* 0x000000e119197824 */ /* 0x000fe200078e020c */
[----:B-1----:R-:W-:Y:S01]  /*0a00*/  LOP3.LUT R11, R13, 0x700, RZ, 0xfc, !PT ;  /* 0x000007000d0b7812 */ /* 0x002fe200078efcff */
[----:B------:R-:W-:Y:S01]  /*0a10*/  IMAD.WIDE R16, R19, 0x4, R4 ;  /* 0x0000000413107825 */ /* 0x000fe200078e0204 */
[----:B------:R-:W-:-:S02]  /*0a20*/  LOP3.LUT R24, R13, 0x900, RZ, 0xfc, !PT ;  /* 0x000009000d187812 */ /* 0x000fc400078efcff */
[----:B------:R-:W-:Y:S01]  /*0a30*/  SHF.R.U32.HI R11, RZ, 0x4, R11 ;  /* 0x00000004ff0b7819 */ /* 0x000fe2000001160b */
[----:B------:R-:W-:Y:S01]  /*0a40*/  IMAD.WIDE R18, R21, 0x4, R4 ;  /* 0x0000000415127825 */ /* 0x000fe200078e0204 */
[----:B------:R-:W-:Y:S02]  /*0a50*/  SHF.R.U32.HI R14, RZ, 0x4, R14 ;  /* 0x00000004ff0e7819 */ /* 0x000fe4000001160e */
[----:B--2---:R-:W-:Y:S01]  /*0a60*/  SHF.R.U32.HI R10, RZ, 0x4, R0 ;  /* 0x00000004ff0a7819 */ /* 0x004fe20000011600 */
[----:B------:R-:W-:Y:S01]  /*0a70*/  IMAD.WIDE R20, R23, 0x4, R4 ;  /* 0x0000000417147825 */ /* 0x000fe200078e0204 */
[----:B------:R-:W-:-:S03]  /*0a80*/  SHF.R.U32.HI R24, RZ, 0x4, R24 ;  /* 0x00000004ff187819 */ /* 0x000fc60000011618 */
[----:B------:R-:W-:Y:S01]  /*0a90*/  IMAD.WIDE R22, R25, 0x4, R4 ;  /* 0x0000000419167825 */ /* 0x000fe200078e0204 */
[C---:B------:R-:W-:Y:S01]  /*0aa0*/  LOP3.LUT R25, R13.reuse, 0xa00, RZ, 0xfc, !PT ;  /* 0x00000a000d197812 */ /* 0x040fe200078efcff */
[----:B0-----:R0:W-:Y:S01]  /*0ab0*/  @!P0 STG.E desc[UR6][R16.64], R9 ;  /* 0x0000000910008986 */ /* 0x0011e2000c101906 */
[----:B------:R-:W-:Y:S02]  /*0ac0*/  LOP3.LUT R10, R10, 0x6c, RZ, 0xc0, !PT ;  /* 0x0000006c0a0a7812 */ /* 0x000fe400078ec0ff */
[----:B------:R-:W-:Y:S01]  /*0ad0*/  LOP3.LUT R3, R13, 0xb00, RZ, 0xfc, !PT ;  /* 0x00000b000d037812 */ /* 0x000fe200078efcff */
[----:B----4-:R1:W-:Y:S01]  /*0ae0*/  @!P0 STG.E desc[UR6][R18.64], R7 ;  /* 0x0000000712008986 */ /* 0x0103e2000c101906 */
[----:B------:R-:W-:Y:S02]  /*0af0*/  LOP3.LUT R11, R11, 0x7c, RZ, 0xc0, !PT ;  /* 0x0000007c0b0b7812 */ /* 0x000fe400078ec0ff */
[----:B------:R-:W-:Y:S01]  /*0b00*/  LOP3.LUT R14, R14, 0x8c, RZ, 0xc0, !PT ;  /* 0x0000008c0e0e7812 */ /* 0x000fe200078ec0ff */
[----:B-----5:R2:W-:Y:S01]  /*0b10*/  @!P0 STG.E desc[UR6][R20.64], R6 ;  /* 0x0000000614008986 */ /* 0x0205e2000c101906 */
[----:B------:R-:W-:-:S02]  /*0b20*/  LOP3.LUT R24, R24, 0x9c, RZ, 0xc0, !PT ;  /* 0x0000009c18187812 */ /* 0x000fc400078ec0ff */
[C---:B0-----:R-:W-:Y:S02]  /*0b30*/  LOP3.LUT R16, R13.reuse, 0xc00, RZ, 0xfc, !PT ;  /* 0x00000c000d107812 */ /* 0x041fe400078efcff */
[C---:B------:R-:W-:Y:S02]  /*0b40*/  LOP3.LUT R17, R13.reuse, 0xd00, RZ, 0xfc, !PT ;  /* 0x00000d000d117812 */ /* 0x040fe400078efcff */
[----:B------:R-:W-:Y:S02]  /*0b50*/  LOP3.LUT R9, R13, 0xe00, RZ, 0xfc, !PT ;  /* 0x00000e000d097812 */ /* 0x000fe400078efcff */
[----:B-1----:R-:W-:Y:S01]  /*0b60*/  SHF.R.U32.HI R7, RZ, 0x4, R25 ;  /* 0x00000004ff077819 */ /* 0x002fe20000011619 */
[----:B------:R0:W-:Y:S01]  /*0b70*/  @!P0 STG.E desc[UR6][R22.64], R8 ;  /* 0x0000000816008986 */ /* 0x0001e2000c101906 */
[----:B------:R-:W-:Y:S01]  /*0b80*/  SHF.R.U32.HI R3, RZ, 0x4, R3 ;  /* 0x00000004ff037819 */ /* 0x000fe20000011603 */
[----:B------:R-:W-:Y:S01]  /*0b90*/  VIADD R10, R10, UR4 ;  /* 0x000000040a0a7c36 */ /* 0x000fe20008000000 */
[----:B--2---:R-:W-:Y:S01]  /*0ba0*/  SHF.R.U32.HI R6, RZ, 0x4, R16 ;  /* 0x00000004ff067819 */ /* 0x004fe20000011610 */
[----:B------:R-:W-:Y:S01]  /*0bb0*/  VIADD R14, R14, UR4 ;  /* 0x000000040e0e7c36 */ /* 0x000fe20008000000 */
[----:B------:R-:W-:-:S02]  /*0bc0*/  SHF.R.U32.HI R0, RZ, 0x4, R17 ;  /* 0x00000004ff007819 */ /* 0x000fc40000011611 */
[----:B------:R-:W-:Y:S02]  /*0bd0*/  SHF.R.U32.HI R16, RZ, 0x4, R9 ;  /* 0x00000004ff107819 */ /* 0x000fe40000011609 */
[----:B------:R-:W-:Y:S01]  /*0be0*/  LOP3.LUT R7, R7, 0xac, RZ, 0xc0, !PT ;  /* 0x000000ac07077812 */ /* 0x000fe200078ec0ff */
[----:B0-----:R-:W-:Y:S01]  /*0bf0*/  VIADD R8, R11, UR4 ;  /* 0x000000040b087c36 */ /* 0x001fe20008000000 */
[----:B------:R-:W-:Y:S01]  /*0c00*/  LOP3.LUT R3, R3, 0xbc, RZ, 0xc0, !PT ;  /* 0x000000bc03037812 */ /* 0x000fe200078ec0ff */
[----:B------:R-:W-:Y:S01]  /*0c10*/  VIADD R24, R24, UR4 ;  /* 0x0000000418187c36 */ /* 0x000fe20008000000 */
[----:B------:R-:W-:Y:S01]  /*0c20*/  LOP3.LUT R9, R6, 0xcc, RZ, 0xc0, !PT ;  /* 0x000000cc06097812 */ /* 0x000fe200078ec0ff */
[C---:B------:R-:W-:Y:S01]  /*0c30*/  IMAD R10, R13.reuse, 0x4, R10 ;  /* 0x000000040d0a7824 */ /* 0x040fe200078e020a */
[----:B------:R-:W-:Y:S01]  /*0c40*/  LOP3.LUT R11, R0, 0xdc, RZ, 0xc0, !PT ;  /* 0x000000dc000b7812 */ /* 0x000fe200078ec0ff */
[C---:B------:R-:W-:Y:S01]  /*0c50*/  IMAD R8, R13.reuse, 0x4, R8 ;  /* 0x000000040d087824 */ /* 0x040fe200078e0208 */
[----:B------:R-:W-:Y:S01]  /*0c60*/  LOP3.LUT R16, R16, 0xec, RZ, 0xc0, !PT ;  /* 0x000000ec10107812 */ /* 0x000fe200078ec0ff */
[----:B------:R-:W-:Y:S01]  /*0c70*/  IMAD R14, R13, 0x4, R14 ;  /* 0x000000040d0e7824 */ /* 0x000fe200078e020e */
[----:B------:R0:W1:Y:S01]  /*0c80*/  LDS R25, [R10+0x1800] ;  /* 0x001800000a197984 */ /* 0x0000620000000800 */
[----:B------:R-:W-:-:S02]  /*0c90*/  VIADD R0, R7, UR4 ;  /* 0x0000000407007c36 */ /* 0x000fc40008000000 */
[----:B------:R-:W-:Y:S01]  /*0ca0*/  IMAD R19, R13, 0x4, R24 ;  /* 0x000000040d137824 */ /* 0x000fe200078e0218 */
[----:B------:R2:W3:Y:S01]  /*0cb0*/  LDS R23, [R8+0x1c00] ;  /* 0x001c000008177984 */ /* 0x0004e20000000800 */
[----:B------:R-:W-:Y:S02]  /*0cc0*/  VIADD R6, R3, UR4 ;  /* 0x0000000403067c36 */ /* 0x000fe40008000000 */
[----:B------:R-:W-:Y:S01]  /*0cd0*/  VIADD R16, R16, UR4 ;  /* 0x0000000410107c36 */ /* 0x000fe20008000000 */
[----:B------:R-:W4:Y:S01]  /*0ce0*/  LDS R21, [R14+0x2000] ;  /* 0x002000000e157984 */ /* 0x000f220000000800 */
[----:B0-----:R-:W-:Y:S02]  /*0cf0*/  VIADD R10, R9, UR4 ;  /* 0x00000004090a7c36 */ /* 0x001fe40008000000 */
[----:B------:R-:W-:Y:S01]  /*0d00*/  IMAD R18, R13, 0x4, R0 ;  /* 0x000000040d127824 */ /* 0x000fe200078e0200 */
[----:B------:R-:W0:Y:S01]  /*0d10*/  LDS R19, [R19+0x2400] ;  /* 0x0024000013137984 */ /* 0x000e220000000800 */
[----:B--2---:R-:W-:-:S02]  /*0d20*/  VIADD R8, R11, UR4 ;  /* 0x000000040b087c36 */ /* 0x004fc40008000000 */
[C---:B------:R-:W-:Y:S02]  /*0d30*/  IMAD R6, R13.reuse, 0x4, R6 ;  /* 0x000000040d067824 */ /* 0x040fe400078e0206 */
[C---:B------:R-:W-:Y:S01]  /*0d40*/  IMAD R10, R13.reuse, 0x4, R10 ;  /* 0x000000040d0a7824 */ /* 0x040fe200078e020a */
[----:B------:R-:W2:Y:S01]  /*0d50*/  LDS R18, [R18+0x2800] ;  /* 0x0028000012127984 */ /* 0x000ea20000000800 */
[C---:B------:R-:W-:Y:S02]  /*0d60*/  IMAD R8, R13.reuse, 0x4, R8 ;  /* 0x000000040d087824 */ /* 0x040fe400078e0208 */
[C---:B------:R-:W-:Y:S01]  /*0d70*/  IMAD R0, R13.reuse, 0x4, R16 ;  /* 0x000000040d007824 */ /* 0x040fe200078e0210 */
[----:B------:R5:W0:Y:S04]  /*0d80*/  LDS R17, [R6+0x2c00] ;  /* 0x002c000006117984 */ /* 0x000a280000000800 */
[----:B------:R-:W0:Y:S04]  /*0d90*/  LDS R16, [R10+0x3000] ;  /* 0x003000000a107984 */ /* 0x000e280000000800 */
[----:B------:R0:W2:Y:S04]  /*0da0*/  LDS R14, [R8+0x3400] ;  /* 0x00340000080e7984 */ /* 0x0000a80000000800 */
[----:B------:R-:W2:Y:S01]  /*0db0*/  LDS R0, [R0+0x3800] ;  /* 0x0038000000007984 */ /* 0x000ea20000000800 */
[----:B------:R-:W-:-:S04]  /*0dc0*/  LOP3.LUT R2, R13, 0xf00, RZ, 0xfc, !PT ;  /* 0x00000f000d027812 */ /* 0x000fc800078efcff */
[----:B------:R-:W-:Y:S02]  /*0dd0*/  SHF.R.U32.HI R2, RZ, 0x4, R2 ;  /* 0x00000004ff027819 */ /* 0x000fe40000011602 */
[C---:B------:R-:W-:Y:S02]  /*0de0*/  LOP3.LUT R3, R15.reuse, 0x18, RZ, 0xfc, !PT ;  /* 0x000000180f037812 */ /* 0x040fe400078efcff */
[----:B------:R-:W-:Y:S02]  /*0df0*/  LOP3.LUT R2, R2, 0xfc, RZ, 0xc0, !PT ;  /* 0x000000fc02027812 */ /* 0x000fe400078ec0ff */
[C---:B------:R-:W-:Y:S02]  /*0e00*/  LOP3.LUT R7, R15.reuse, 0x1c, RZ, 0xfc, !PT ;  /* 0x0000001c0f077812 */ /* 0x040fe400078efcff */
[----:B------:R-:W-:Y:S01]  /*0e10*/  LOP3.LUT R9, R15, 0x20, RZ, 0xfc, !PT ;  /* 0x000000200f097812 */ /* 0x000fe200078efcff */
[----:B------:R-:W-:Y:S01]  /*0e20*/  IMAD R3, R3, 0xe1, R12 ;  /* 0x000000e103037824 */ /* 0x000fe200078e020c */
[----:B------:R-:W-:Y:S01]  /*0e30*/  LOP3.LUT R11, R15, 0x24, RZ, 0xfc, !PT ;  /* 0x000000240f0b7812 */ /* 0x000fe200078efcff */
[----:B------:R-:W-:-:S02]  /*0e40*/  VIADD R20, R2, UR4 ;  /* 0x0000000402147c36 */ /* 0x000fc40008000000 */
[--C-:B------:R-:W-:Y:S01]  /*0e50*/  IMAD R7, R7, 0xe1, R12.reuse ;  /* 0x000000e107077824 */ /* 0x100fe200078e020c */
[----:B------:R-:W-:Y:S01]  /*0e60*/  LOP3.LUT R27, R15, 0x28, RZ, 0xfc, !PT ;  /* 0x000000280f1b7812 */ /* 0x000fe200078efcff */
[----:B------:R-:W-:Y:S01]  /*0e70*/  IMAD R9, R9, 0xe1, R12 ;  /* 0x000000e109097824 */ /* 0x000fe200078e020c */
[----:B------:R-:W-:Y:S01]  /*0e80*/  LOP3.LUT R29, R15, 0x2c, RZ, 0xfc, !PT ;  /* 0x0000002c0f1d7812 */ /* 0x000fe200078efcff */
[----:B------:R-:W-:Y:S01]  /*0e90*/  IMAD.WIDE R2, R3, 0x4, R4 ;  /* 0x0000000403027825 */ /* 0x000fe200078e0204 */
[----:B------:R-:W-:-:S03]  /*0ea0*/  LOP3.LUT R22, R15, 0x34, RZ, 0xfc, !PT ;  /* 0x000000340f167812 */ /* 0x000fc600078efcff */
[----:B------:R-:W-:Y:S01]  /*0eb0*/  IMAD R13, R13, 0x4, R20 ;  /* 0x000000040d0d7824 */ /* 0x000fe200078e0214 */
[----:B------:R-:W-:Y:S01]  /*0ec0*/  LOP3.LUT R20, R15, 0x30, RZ, 0xfc, !PT ;  /* 0x000000300f147812 */ /* 0x000fe200078efcff */
[----:B------:R-:W-:Y:S02]  /*0ed0*/  IMAD R11, R11, 0xe1, R12 ;  /* 0x000000e10b0b7824 */ /* 0x000fe400078e020c */
[----:B-----5:R-:W-:Y:S01]  /*0ee0*/  IMAD.WIDE R6, R7, 0x4, R4 ;  /* 0x0000000407067825 */ /* 0x020fe200078e0204 */
[----:B------:R-:W-:-:S03]  /*0ef0*/  LOP3.LUT R24, R15, 0x38, RZ, 0xfc, !PT ;  /* 0x000000380f187812 */ /* 0x000fc600078efcff */
[----:B0-----:R-:W-:Y:S01]  /*0f00*/  IMAD.WIDE R8, R9, 0x4, R4 ;  /* 0x0000000409087825 */ /* 0x001fe200078e0204 */
[----:B-1----:R0:W-:Y:S03]  /*0f10*/  @!P0 STG.E desc[UR6][R2.64], R25 ;  /* 0x0000001902008986 */ /* 0x0021e6000c101906 */
[----:B------:R-:W-:Y:S01]  /*0f20*/  IMAD R27, R27, 0xe1, R12 ;  /* 0x000000e11b1b7824 */ /* 0x000fe200078e020c */
[----:B---3--:R1:W-:Y:S01]  /*0f30*/  @!P0 STG.E desc[UR6][R6.64], R23 ;  /* 0x0000001706008986 */ /* 0x0083e2000c101906 */
[----:B------:R-:W-:-:S04]  /*0f40*/  IMAD.WIDE R10, R11, 0x4, R4 ;  /* 0x000000040b0a7825 */ /* 0x000fc800078e0204 */
[--C-:B------:R-:W-:Y:S01]  /*0f50*/  IMAD R29, R29, 0xe1, R12.reuse ;  /* 0x000000e11d1d7824 */ /* 0x100fe200078e020c */
[----:B----4-:R3:W-:Y:S01]  /*0f60*/  @!P0 STG.E desc[UR6][R8.64], R21 ;  /* 0x0000001508008986 */ /* 0x0107e2000c101906 */
[----:B0-----:R-:W-:Y:S02]  /*0f70*/  IMAD R25, R20, 0xe1, R12 ;  /* 0x000000e114197824 */ /* 0x001fe400078e020c */
[----:B------:R-:W-:Y:S01]  /*0f80*/  IMAD.WIDE R2, R27, 0x4, R4 ;  /* 0x000000041b027825 */ /* 0x000fe200078e0204 */
[----:B------:R0:W-:Y:S03]  /*0f90*/  @!P0 STG.E desc[UR6][R10.64], R19 ;  /* 0x000000130a008986 */ /* 0x0001e6000c101906 */
[----:B-1----:R-:W-:Y:S02]  /*0fa0*/  IMAD R23, R22, 0xe1, R12 ;  /* 0x000000e116177824 */ /* 0x002fe400078e020c */
[----:B------:R-:W-:-:S04]  /*0fb0*/  IMAD.WIDE R6, R29, 0x4, R4 ;  /* 0x000000041d067825 */ /* 0x000fc800078e0204 */
[----:B---3--:R-:W-:Y:S02]  /*0fc0*/  IMAD R21, R24, 0xe1, R12 ;  /* 0x000000e118157824 */ /* 0x008fe400078e020c */
[--C-:B------:R-:W-:Y:S01]  /*0fd0*/  IMAD.WIDE R8, R25, 0x4, R4.reuse ;  /* 0x0000000419087825 */ /* 0x100fe200078e0204 */
[----:B--2---:R1:W-:Y:S03]  /*0fe0*/  @!P0 STG.E desc[UR6][R2.64], R18 ;  /* 0x0000001202008986 */ /* 0x0043e6000c101906 */
[--C-:B0-----:R-:W-:Y:S01]  /*0ff0*/  IMAD.WIDE R10, R23, 0x4, R4.reuse ;  /* 0x00000004170a7825 */ /* 0x101fe200078e0204 */
[----:B------:R1:W-:Y:S03]  /*1000*/  @!P0 STG.E desc[UR6][R6.64], R17 ;  /* 0x0000001106008986 */ /* 0x0003e6000c101906 */
[----:B------:R-:W-:Y:S01]  /*1010*/  IMAD.WIDE R20, R21, 0x4, R4 ;  /* 0x0000000415147825 */ /* 0x000fe200078e0204 */
[----:B------:R1:W-:Y:S04]  /*1020*/  @!P0 STG.E desc[UR6][R8.64], R16 ;  /* 0x0000001008008986 */ /* 0x0003e8000c101906 */
[----:B------:R1:W-:Y:S04]  /*1030*/  @!P0 STG.E desc[UR6][R10.64], R14 ;  /* 0x0000000e0a008986 */ /* 0x0003e8000c101906 */
[----:B------:R1:W-:Y:S01]  /*1040*/  @!P0 STG.E desc[UR6][R20.64], R0 ;  /* 0x0000000014008986 */ /* 0x0003e2000c101906 */
[----:B------:R-:W-:Y:S05]  /*1050*/  @P0 EXIT ;  /* 0x000000000000094d */ /* 0x000fea0003800000 */
[----:B------:R-:W0:Y:S01]  /*1060*/  LDS R13, [R13+0x3c00] ;  /* 0x003c00000d0d7984 */ /* 0x000e220000000800 */
[----:B------:R-:W-:-:S05]  /*1070*/  LOP3.LUT R15, R15, 0x3c, RZ, 0xfc, !PT ;  /* 0x0000003c0f0f7812 */ /* 0x000fca00078efcff */
[----:B------:R-:W-:-:S04]  /*1080*/  IMAD R15, R15, 0xe1, R12 ;  /* 0x000000e10f0f7824 */ /* 0x000fc800078e020c */
[----:B------:R-:W-:-:S05]  /*1090*/  IMAD.WIDE R4, R15, 0x4, R4 ;  /* 0x000000040f047825 */ /* 0x000fca00078e0204 */
[----:B0-----:R-:W-:Y:S01]  /*10a0*/  STG.E desc[UR6][R4.64], R13 ;  /* 0x0000000d04007986 */ /* 0x001fe2000c101906 */
[----:B------:R-:W-:Y:S05]  /*10b0*/  EXIT ;  /* 0x000000000000794d */ /* 0x000fea0003800000 */
.L_x_0:
[----:B------:R-:W-:-:S00]  /*10c0*/  BRA `(.L_x_0) ;  /* 0xfffffffc00fc7947 */ /* 0x000fc0000383ffff */
[----:B------:R-:W-:-:S00]  /*10d0*/  NOP ;  /* 0x0000000000007918 */ /* 0x000fc00000000000 */
        /* <DEDUP_REMOVED lines=10> */
.L_x_1:


//--------------------- .nv.shared.triton_poi_fused_convolution_17 --------------------------
	.section	.nv.shared.triton_poi_fused_convolution_17,"aw",@nobits
	.sectionflags	@""
	.align	16
	.zero		1024


//--------------------- .nv.constant0.triton_poi_fused_convolution_17 --------------------------
	.section	.nv.constant0.triton_poi_fused_convolution_17,"a",@progbits
	.sectionflags	@""
	.align	4
.nv.constant0.triton_poi_fused_convolution_17:
	.zero		560
